	.headerflags	@"EF_CUDA_TEXMODE_UNIFIED EF_CUDA_64BIT_ADDRESS EF_CUDA_ACCELERATORS EF_CUDA_SM90 EF_CUDA_VIRTUAL_SM(EF_CUDA_SM90)"
	.elftype	@"ET_EXEC"


//--------------------- .nv.info                  --------------------------
	.section	.nv.info,"",@"SHT_CUDA_INFO"
	.align	4


	//----- nvinfo : EIATTR_REGCOUNT
	.align		4
        /*0000*/ 	.byte	0x04, 0x2f
        /*0002*/ 	.short	(.L_3 - .L_2)
	.align		4
.L_2:
        /*0004*/ 	.word	index@(triton_poi_fused__native_batch_norm_legit_no_training_cat_relu_1)
        /*0008*/ 	.word	0x00000016


	//----- nvinfo : EIATTR_MIN_STACK_SIZE
	.align		4
.L_3:
        /*000c*/ 	.byte	0x04, 0x12
        /*000e*/ 	.short	(.L_5 - .L_4)
	.align		4
.L_4:
        /*0010*/ 	.word	index@(triton_poi_fused__native_batch_norm_legit_no_training_cat_relu_1)
        /*0014*/ 	.word	0x00000000


	//----- nvinfo : EIATTR_FRAME_SIZE
	.align		4
.L_5:
        /*0018*/ 	.byte	0x04, 0x11
        /*001a*/ 	.short	(.L_7 - .L_6)
	.align		4
.L_6:
        /*001c*/ 	.word	index@(triton_poi_fused__native_batch_norm_legit_no_training_cat_relu_1)
        /*0020*/ 	.word	0x00000000


	//----- nvinfo : EIATTR_MIN_STACK_SIZE
	.align		4
.L_7:
        /*0024*/ 	.byte	0x04, 0x12
        /*0026*/ 	.short	(.L_9 - .L_8)
	.align		4
.L_8:
        /*0028*/ 	.word	index@(triton_poi_fused__native_batch_norm_legit_no_training_cat_relu_1)
        /*002c*/ 	.word	0x00000000
.L_9:


//--------------------- .nv.info.triton_poi_fused__native_batch_norm_legit_no_training_cat_relu_1 --------------------------
	.section	.nv.info.triton_poi_fused__native_batch_norm_legit_no_training_cat_relu_1,"",@"SHT_CUDA_INFO"
	.sectionflags	@""
	.align	4


	//----- nvinfo : EIATTR_CUDA_API_VERSION
	.align		4
        /*0000*/ 	.byte	0x04, 0x37
        /*0002*/ 	.short	(.L_11 - .L_10)
.L_10:
        /*0004*/ 	.word	0x0000007c


	//----- nvinfo : EIATTR_KPARAM_INFO
	.align		4
.L_11:
        /*0008*/ 	.byte	0x04, 0x17
        /*000a*/ 	.short	(.L_13 - .L_12)
.L_12:
        /*000c*/ 	.word	0x00000000
        /*0010*/ 	.short	0x0008
        /*0012*/ 	.short	0x0040
        /*0014*/ 	.byte	0x00, 0xf0, 0x11, 0x00


	//----- nvinfo : EIATTR_KPARAM_INFO
	.align		4
.L_13:
        /*0018*/ 	.byte	0x04, 0x17
        /*001a*/ 	.short	(.L_15 - .L_14)
.L_14:
        /*001c*/ 	.word	0x00000000
        /*0020*/ 	.short	0x0007
        /*0022*/ 	.short	0x0038
        /*0024*/ 	.byte	0x00, 0xf4, 0x21, 0x00


	//----- nvinfo : EIATTR_KPARAM_INFO
	.align		4
.L_15:
        /*0028*/ 	.byte	0x04, 0x17
        /*002a*/ 	.short	(.L_17 - .L_16)
.L_16:
        /*002c*/ 	.word	0x00000000
        /*0030*/ 	.short	0x0006
        /*0032*/ 	.short	0x0030
        /*0034*/ 	.byte	0x00, 0xf4, 0x21, 0x00


	//----- nvinfo : EIATTR_KPARAM_INFO
	.align		4
.L_17:
        /*0038*/ 	.byte	0x04, 0x17
        /*003a*/ 	.short	(.L_19 - .L_18)
.L_18:
        /*003c*/ 	.word	0x00000000
        /*0040*/ 	.short	0x0005
        /*0042*/ 	.short	0x0028
        /*0044*/ 	.byte	0x00, 0xf4, 0x21, 0x00


	//----- nvinfo : EIATTR_KPARAM_INFO
	.align		4
.L_19:
        /*0048*/ 	.byte	0x04, 0x17
        /*004a*/ 	.short	(.L_21 - .L_20)
.L_20:
        /*004c*/ 	.word	0x00000000
        /*0050*/ 	.short	0x0004
        /*0052*/ 	.short	0x0020
        /*0054*/ 	.byte	0x00, 0xf4, 0x21, 0x00


	//----- nvinfo : EIATTR_KPARAM_INFO
	.align		4
.L_21:
        /*0058*/ 	.byte	0x04, 0x17
        /*005a*/ 	.short	(.L_23 - .L_22)
.L_22:
        /*005c*/ 	.word	0x00000000
        /*0060*/ 	.short	0x0003
        /*0062*/ 	.short	0x0018
        /*0064*/ 	.byte	0x00, 0xf4, 0x21, 0x00


	//----- nvinfo : EIATTR_KPARAM_INFO
	.align		4
.L_23:
        /*0068*/ 	.byte	0x04, 0x17
        /*006a*/ 	.short	(.L_25 - .L_24)
.L_24:
        /*006c*/ 	.word	0x00000000
        /*0070*/ 	.short	0x0002
        /*0072*/ 	.short	0x0010
        /*0074*/ 	.byte	0x00, 0xf4, 0x21, 0x00


	//----- nvinfo : EIATTR_KPARAM_INFO
	.align		4
.L_25:
        /*0078*/ 	.byte	0x04, 0x17
        /*007a*/ 	.short	(.L_27 - .L_26)
.L_26:
        /*007c*/ 	.word	0x00000000
        /*0080*/ 	.short	0x0001
        /*0082*/ 	.short	0x0008
        /*0084*/ 	.byte	0x00, 0xf4, 0x21, 0x00


	//----- nvinfo : EIATTR_KPARAM_INFO
	.align		4
.L_27:
        /*0088*/ 	.byte	0x04, 0x17
        /*008a*/ 	.short	(.L_29 - .L_28)
.L_28:
        /*008c*/ 	.word	0x00000000
        /*0090*/ 	.short	0x0000
        /*0092*/ 	.short	0x0000
        /*0094*/ 	.byte	0x00, 0xf4, 0x21, 0x00


	//----- nvinfo : EIATTR_SPARSE_MMA_MASK
	.align		4
.L_29:
        /*0098*/ 	.byte	0x03, 0x50
        /*009a*/ 	.short	0x0000


	//----- nvinfo : EIATTR_MAXREG_COUNT
	.align		4
        /*009c*/ 	.byte	0x03, 0x1b
        /*009e*/ 	.short	0x00ff


	//----- nvinfo : EIATTR_EXIT_INSTR_OFFSETS
	.align		4
        /*00a0*/ 	.byte	0x04, 0x1c
        /*00a2*/ 	.short	(.L_31 - .L_30)


	//   ....[0]....
.L_30:
        /*00a4*/ 	.word	0x00000540


	//----- nvinfo : EIATTR_REQNTID
	.align		4
.L_31:
        /*00a8*/ 	.byte	0x04, 0x10
        /*00aa*/ 	.short	(.L_33 - .L_32)
.L_32:
        /*00ac*/ 	.word	0x00000100
        /*00b0*/ 	.word	0x00000001
        /*00b4*/ 	.word	0x00000001


	//----- nvinfo : EIATTR_CBANK_PARAM_SIZE
	.align		4
.L_33:
        /*00b8*/ 	.byte	0x03, 0x19
        /*00ba*/ 	.short	0x0044


	//----- nvinfo : EIATTR_PARAM_CBANK
	.align		4
        /*00bc*/ 	.byte	0x04, 0x0a
        /*00be*/ 	.short	(.L_35 - .L_34)
	.align		4
.L_34:
        /*00c0*/ 	.word	index@(.nv.constant0.triton_poi_fused__native_batch_norm_legit_no_training_cat_relu_1)
        /*00c4*/ 	.short	0x0210
        /*00c6*/ 	.short	0x0044


	//----- nvinfo : EIATTR_SW_WAR
	.align		4
.L_35:
        /*00c8*/ 	.byte	0x04, 0x36
        /*00ca*/ 	.short	(.L_37 - .L_36)
.L_36:
        /*00cc*/ 	.word	0x00000008
.L_37:


//--------------------- .nv.callgraph             --------------------------
	.section	.nv.callgraph,"",@"SHT_CUDA_CALLGRAPH"
	.align	4
	.sectionentsize	8
	.align		4
        /*0000*/ 	.word	0x00000000
	.align		4
        /*0004*/ 	.word	0xffffffff
	.align		4
        /*0008*/ 	.word	0x00000000
	.align		4
        /*000c*/ 	.word	0xfffffffe
	.align		4
        /*0010*/ 	.word	0x00000000
	.align		4
        /*0014*/ 	.word	0xfffffffd
	.align		4
        /*0018*/ 	.word	0x00000000
	.align		4
        /*001c*/ 	.word	0xfffffffc


//--------------------- .nv.constant4             --------------------------
	.section	.nv.constant4,"a",@progbits
	.align	8
	.align		8
.nv.constant4:
        /*0000*/ 	.dword	_$_str
	.align		8
        /*0008*/ 	.dword	_$_str_$_2


//--------------------- .text.triton_poi_fused__native_batch_norm_legit_no_training_cat_relu_1 --------------------------
	.section	.text.triton_poi_fused__native_batch_norm_legit_no_training_cat_relu_1,"ax",@progbits
	.align	128
        .global         triton_poi_fused__native_batch_norm_legit_no_training_cat_relu_1
        .type           triton_poi_fused__native_batch_norm_legit_no_training_cat_relu_1,@function
        .size           triton_poi_fused__native_batch_norm_legit_no_training_cat_relu_1,(.L_x_1 - triton_poi_fused__native_batch_norm_legit_no_training_cat_relu_1)
        .other          triton_poi_fused__native_batch_norm_legit_no_training_cat_relu_1,@"STO_CUDA_ENTRY STV_DEFAULT"
triton_poi_fused__native_batch_norm_legit_no_training_cat_relu_1:
.text.triton_poi_fused__native_batch_norm_legit_no_training_cat_relu_1:
[----:B------:R-:W-:Y:S01]  /*0000*/  LDC R1, c[0x0][0x28] ;  /* 0x00000a00ff017b82 */ /* 0x000fe20000000800 */
[----:B------:R-:W1:Y:S07]  /*0010*/  S2R R0, SR_TID.X ;  /* 0x0000000000007919 */ /* 0x000e6e0000002100 */
[----:B------:R-:W2:Y:S01]  /*0020*/  LDC.64 R8, c[0x0][0x228] ;  /* 0x00008a00ff087b82 */ /* 0x000ea20000000a00 */
[----:B------:R-:W-:Y:S01]  /*0030*/  IMAD.MOV.U32 R4, RZ, RZ, RZ ;  /* 0x000000ffff047224 */ /* 0x000fe200078e00ff */
[----:B------:R-:W-:Y:S01]  /*0040*/  ULDC.64 UR4, c[0x0][0x208] ;  /* 0x0000820000047ab9 */ /* 0x000fe20000000a00 */
[----:B------:R-:W3:Y:S01]  /*0050*/  S2R R3, SR_CTAID.X ;  /* 0x0000000000037919 */ /* 0x000ee20000002500 */
[----:B------:R-:W-:-:S04]  /*0060*/  ULDC.64 UR6, c[0x0][0x218] ;  /* 0x0000860000067ab9 */ /* 0x000fc80000000a00 */
[----:B------:R-:W4:Y:S01]  /*0070*/  LDC.64 R14, c[0x0][0x230] ;  /* 0x00008c00ff0e7b82 */ /* 0x000f220000000a00 */
[----:B-1----:R-:W-:-:S05]  /*0080*/  IMAD.SHL.U32 R0, R0, 0x2, RZ ;  /* 0x0000000200007824 */ /* 0x002fca00078e00ff */
[----:B------:R-:W-:-:S05]  /*0090*/  LOP3.LUT R0, R0, 0x1fe, RZ, 0xc0, !PT ;  /* 0x000001fe00007812 */ /* 0x000fca00078ec0ff */
[----:B---3--:R-:W-:-:S05]  /*00a0*/  IMAD R3, R3, 0x200, R0 ;  /* 0x0000020003037824 */ /* 0x008fca00078e0200 */
[----:B------:R-:W-:-:S04]  /*00b0*/  SHF.R.S32.HI R2, RZ, 0x1f, R3 ;  /* 0x0000001fff027819 */ /* 0x000fc80000011403 */
[----:B------:R-:W-:-:S04]  /*00c0*/  LEA.HI R6, R2, R3, RZ, 0xf ;  /* 0x0000000302067211 */ /* 0x000fc800078f78ff */
[----:B------:R-:W-:-:S05]  /*00d0*/  SHF.R.S32.HI R5, RZ, 0xf, R6 ;  /* 0x0000000fff057819 */ /* 0x000fca0000011406 */
[----:B------:R-:W-:-:S05]  /*00e0*/  IMAD.HI R0, R5, -0x6db6db6d, R4 ;  /* 0x9249249305007827 */ /* 0x000fca00078e0204 */
[----:B------:R-:W-:-:S04]  /*00f0*/  SHF.R.U32.HI R7, RZ, 0x1f, R0 ;  /* 0x0000001fff077819 */ /* 0x000fc80000011600 */
[----:B------:R-:W-:-:S05]  /*0100*/  LEA.HI.SX32 R7, R0, R7, 0x1c ;  /* 0x0000000700077211 */ /* 0x000fca00078fe2ff */
[----:B------:R-:W-:Y:S02]  /*0110*/  IMAD R0, R7, -0x1c, R5 ;  /* 0xffffffe407007824 */ /* 0x000fe400078e0205 */
[----:B------:R-:W-:Y:S01]  /*0120*/  IMAD.MOV.U32 R2, RZ, RZ, RZ ;  /* 0x000000ffff027224 */ /* 0x000fe200078e00ff */
[----:B------:R-:W1:Y:S01]  /*0130*/  LDC.64 R4, c[0x0][0x210] ;  /* 0x00008400ff047b82 */ /* 0x000e620000000a00 */
[----:B--2---:R-:W-:-:S06]  /*0140*/  IMAD.WIDE R8, R0, 0x4, R8 ;  /* 0x0000000400087825 */ /* 0x004fcc00078e0208 */
[----:B------:R2:W3:Y:S01]  /*0150*/  LDG.E.EL R8, desc[UR4][R8.64] ;  /* 0x0000000408087981 */ /* 0x0004e2000c2e1900 */
[----:B------:R-:W-:-:S04]  /*0160*/  IMAD.HI R2, R3, -0x6db6db6d, R2 ;  /* 0x9249249303027827 */ /* 0x000fc800078e0202 */
[----:B------:R-:W-:Y:S01]  /*0170*/  IMAD.SHL.U32 R11, R0, 0x8000, RZ ;  /* 0x00008000000b7824 */ /* 0x000fe200078e00ff */
[----:B------:R-:W-:-:S04]  /*0180*/  SHF.R.U32.HI R7, RZ, 0x1f, R2 ;  /* 0x0000001fff077819 */ /* 0x000fc80000011602 */
[----:B------:R-:W-:Y:S02]  /*0190*/  LEA.HI.SX32 R7, R2, R7, 0xd ;  /* 0x0000000702077211 */ /* 0x000fe400078f6aff */
[----:B------:R-:W-:-:S03]  /*01a0*/  LOP3.LUT R2, R6, 0xffff8000, RZ, 0xc0, !PT ;  /* 0xffff800006027812 */ /* 0x000fc600078ec0ff */
[----:B------:R-:W-:Y:S02]  /*01b0*/  IMAD R10, R7, 0x60000, RZ ;  /* 0x00060000070a7824 */ /* 0x000fe400078e02ff */
[----:B------:R-:W-:Y:S02]  /*01c0*/  IMAD.IADD R2, R3, 0x1, -R2 ;  /* 0x0000000103027824 */ /* 0x000fe400078e0a02 */
[C---:B------:R-:W-:Y:S01]  /*01d0*/  IMAD R6, R7.reuse, -0xe0000, R3 ;  /* 0xfff2000007067824 */ /* 0x040fe200078e0203 */
[----:B--2---:R-:W-:Y:S02]  /*01e0*/  SHF.R.S32.HI R9, RZ, 0x1f, R10 ;  /* 0x0000001fff097819 */ /* 0x004fe4000001140a */
[----:B------:R-:W-:Y:S01]  /*01f0*/  SHF.R.S32.HI R12, RZ, 0x1f, R2 ;  /* 0x0000001fff0c7819 */ /* 0x000fe20000011402 */
[----:B------:R-:W-:Y:S01]  /*0200*/  IMAD R17, R7, 0x80000, R6 ;  /* 0x0008000007117824 */ /* 0x000fe200078e0206 */
[----:B------:R-:W-:Y:S02]  /*0210*/  IADD3 R19, P0, P1, R11, R2, R10 ;  /* 0x000000020b137210 */ /* 0x000fe4000791e00a */
[----:B------:R-:W-:Y:S01]  /*0220*/  SHF.R.S32.HI R2, RZ, 0x1f, R11 ;  /* 0x0000001fff027819 */ /* 0x000fe2000001140b */
[----:B-1----:R-:W-:Y:S01]  /*0230*/  IMAD.WIDE R16, R17, 0x4, R4 ;  /* 0x0000000411107825 */ /* 0x002fe200078e0204 */
[----:B------:R-:W1:Y:S01]  /*0240*/  LDC.64 R10, c[0x0][0x220] ;  /* 0x00008800ff0a7b82 */ /* 0x000e620000000a00 */
[----:B------:R-:W-:-:S02]  /*0250*/  LEA R18, P2, R19, UR6, 0x2 ;  /* 0x0000000613127c11 */ /* 0x000fc4000f8410ff */
[----:B------:R-:W-:Y:S02]  /*0260*/  CS2R R4, SRZ ;  /* 0x0000000000047805 */ /* 0x000fe4000001ff00 */
[----:B------:R-:W-:Y:S02]  /*0270*/  IADD3.X R2, R2, R12, R9, P0, P1 ;  /* 0x0000000c02027210 */ /* 0x000fe400007e2409 */
[C---:B------:R-:W-:Y:S02]  /*0280*/  ISETP.GE.AND P1, PT, R0.reuse, 0x10, PT ;  /* 0x000000100000780c */ /* 0x040fe40003f26270 */
[----:B------:R-:W-:Y:S01]  /*0290*/  ISETP.GT.AND P0, PT, R0, 0xf, PT ;  /* 0x0000000f0000780c */ /* 0x000fe20003f04270 */
[----:B------:R-:W2:Y:S01]  /*02a0*/  LDC.64 R12, c[0x0][0x238] ;  /* 0x00008e00ff0c7b82 */ /* 0x000ea20000000a00 */
[----:B------:R-:W-:Y:S02]  /*02b0*/  CS2R R6, SRZ ;  /* 0x0000000000067805 */ /* 0x000fe4000001ff00 */
[----:B------:R-:W-:-:S07]  /*02c0*/  LEA.HI.X R19, R19, UR7, R2, 0x2, P2 ;  /* 0x0000000713137c11 */ /* 0x000fce00090f1402 */
[----:B------:R-:W5:Y:S04]  /*02d0*/  @!P1 LDG.E.64 R4, desc[UR4][R16.64] ;  /* 0x0000000410049981 */ /* 0x000f68000c1e1b00 */
[----:B------:R-:W5:Y:S01]  /*02e0*/  @P0 LDG.E.64 R6, desc[UR4][R18.64+-0x200000] ;  /* 0xe000000412060981 */ /* 0x000f62000c1e1b00 */
[----:B-1----:R-:W-:-:S05]  /*02f0*/  IMAD.WIDE R10, R0, 0x4, R10 ;  /* 0x00000004000a7825 */ /* 0x002fca00078e020a */
[----:B------:R1:W5:Y:S01]  /*0300*/  LDG.E.EL R2, desc[UR4][R10.64] ;  /* 0x000000040a027981 */ /* 0x000362000c2e1900 */
[----:B----4-:R-:W-:-:S04]  /*0310*/  IMAD.WIDE R14, R0, 0x4, R14 ;  /* 0x00000004000e7825 */ /* 0x010fc800078e020e */
[----:B--2---:R-:W-:Y:S02]  /*0320*/  IMAD.WIDE R12, R0, 0x4, R12 ;  /* 0x00000004000c7825 */ /* 0x004fe400078e020c */
[----:B------:R2:W4:Y:S01]  /*0330*/  LDG.E.EL R14, desc[UR4][R14.64] ;  /* 0x000000040e0e7981 */ /* 0x000522000c2e1900 */
[----:B-1----:R-:W1:Y:S03]  /*0340*/  LDC.64 R10, c[0x0][0x240] ;  /* 0x00009000ff0a7b82 */ /* 0x002e660000000a00 */
[----:B------:R-:W4:Y:S01]  /*0350*/  LDG.E.EL R13, desc[UR4][R12.64] ;  /* 0x000000040c0d7981 */ /* 0x000f22000c2e1900 */
[----:B-1----:R-:W-:-:S04]  /*0360*/  IMAD.WIDE R10, R3, 0x4, R10 ;  /* 0x00000004030a7825 */ /* 0x002fc800078e020a */
[----:B---3--:R-:W-:Y:S01]  /*0370*/  FADD R0, R8, 9.9999997473787516356e-06 ;  /* 0x3727c5ac08007421 */ /* 0x008fe20000000000 */
[----:B------:R-:W-:-:S03]  /*0380*/  IMAD.MOV.U32 R8, RZ, RZ, 0x3e800000 ;  /* 0x3e800000ff087424 */ /* 0x000fc600078e00ff */
[----:B------:R-:W1:Y:S02]  /*0390*/  MUFU.SQRT R16, R0 ;  /* 0x0000000000107308 */ /* 0x000e640000002000 */
[C---:B-1----:R-:W-:Y:S02]  /*03a0*/  FSETP.GT.AND P2, PT, R16.reuse, 8.50705917302346158658e+37, PT ;  /* 0x7e8000001000780b */ /* 0x042fe40003f44000 */
[----:B------:R-:W-:Y:S02]  /*03b0*/  FSETP.GEU.AND P3, PT, R16, 1.175494350822287508e-38, PT ;  /* 0x008000001000780b */ /* 0x000fe40003f6e000 */
[----:B--2---:R-:W-:Y:S02]  /*03c0*/  FSEL R15, R8, 1, P2 ;  /* 0x3f800000080f7808 */ /* 0x004fe40001000000 */
[----:B------:R-:W1:Y:S07]  /*03d0*/  LDC.64 R8, c[0x0][0x248] ;  /* 0x00009200ff087b82 */ /* 0x000e6e0000000a00 */
[----:B------:R-:W-:-:S02]  /*03e0*/  @P2 FMUL R16, R16, 0.25 ;  /* 0x3e80000010102820 */ /* 0x000fc40000400000 */
[----:B------:R-:W-:Y:S02]  /*03f0*/  @!P3 FMUL R15, R15, 16777216 ;  /* 0x4b8000000f0fb820 */ /* 0x000fe40000400000 */
[----:B------:R-:W-:-:S06]  /*0400*/  @!P3 FMUL R16, R16, 16777216 ;  /* 0x4b8000001010b820 */ /* 0x000fcc0000400000 */
[----:B------:R-:W2:Y:S01]  /*0410*/  MUFU.RCP R16, R16 ;  /* 0x0000001000107308 */ /* 0x000ea20000001000 */
[----:B-----5:R-:W-:Y:S02]  /*0420*/  SEL R4, R4, RZ, !P1 ;  /* 0x000000ff04047207 */ /* 0x020fe40004800000 */
[----:B------:R-:W-:Y:S01]  /*0430*/  SEL R5, R5, RZ, !P1 ;  /* 0x000000ff05057207 */ /* 0x000fe20004800000 */
[----:B-1----:R-:W-:Y:S01]  /*0440*/  IMAD.WIDE R8, R3, 0x4, R8 ;  /* 0x0000000403087825 */ /* 0x002fe200078e0208 */
[----:B------:R-:W-:Y:S02]  /*0450*/  @P1 SEL R4, R6, RZ, P0 ;  /* 0x000000ff06041207 */ /* 0x000fe40000000000 */
[----:B------:R-:W-:-:S03]  /*0460*/  @P1 SEL R5, R7, RZ, P0 ;  /* 0x000000ff07051207 */ /* 0x000fc60000000000 */
[----:B------:R-:W-:Y:S01]  /*0470*/  FADD R0, -R2, R4 ;  /* 0x0000000402007221 */ /* 0x000fe20000000100 */
[----:B--2---:R-:W-:Y:S01]  /*0480*/  FMUL R15, R16, R15 ;  /* 0x0000000f100f7220 */ /* 0x004fe20000400000 */
[----:B------:R-:W-:Y:S01]  /*0490*/  FADD R2, -R2, R5 ;  /* 0x0000000502027221 */ /* 0x000fe20000000100 */
[----:B------:R-:W-:Y:S02]  /*04a0*/  STG.E.64 desc[UR4][R10.64], R4 ;  /* 0x000000040a007986 */ /* 0x000fe4000c101b04 */
[-C--:B------:R-:W-:Y:S01]  /*04b0*/  FMUL R0, R0, R15.reuse ;  /* 0x0000000f00007220 */ /* 0x080fe20000400000 */
[----:B------:R-:W-:-:S03]  /*04c0*/  FMUL R2, R2, R15 ;  /* 0x0000000f02027220 */ /* 0x000fc60000400000 */
[C-C-:B----4-:R-:W-:Y:S01]  /*04d0*/  FFMA R0, R14.reuse, R0, R13.reuse ;  /* 0x000000000e007223 */ /* 0x150fe2000000000d */
[----:B------:R-:W-:-:S04]  /*04e0*/  FFMA R2, R14, R2, R13 ;  /* 0x000000020e027223 */ /* 0x000fc8000000000d */
[----:B------:R-:W-:Y:S02]  /*04f0*/  FSETP.GEU.AND P0, PT, R0, RZ, PT ;  /* 0x000000ff0000720b */ /* 0x000fe40003f0e000 */
[----:B------:R-:W-:Y:S02]  /*0500*/  FSETP.GEU.AND P1, PT, R2, RZ, PT ;  /* 0x000000ff0200720b */ /* 0x000fe40003f2e000 */
[----:B------:R-:W-:Y:S02]  /*0510*/  FSEL R6, R0, RZ, P0 ;  /* 0x000000ff00067208 */ /* 0x000fe40000000000 */
[----:B------:R-:W-:-:S05]  /*0520*/  FSEL R7, R2, RZ, P1 ;  /* 0x000000ff02077208 */ /* 0x000fca0000800000 */
[----:B------:R-:W-:Y:S01]  /*0530*/  STG.E.64 desc[UR4][R8.64], R6 ;  /* 0x0000000608007986 */ /* 0x000fe2000c101b04 */
[----:B------:R-:W-:Y:S05]  /*0540*/  EXIT ;  /* 0x000000000000794d */ /* 0x000fea0003800000 */
.L_x_0:
[----:B------:R-:W-:-:S00]  /*0550*/  BRA `(.L_x_0) ;  /* 0xfffffffc00fc7947 */ /* 0x000fc0000383ffff */
[----:B------:R-:W-:-:S00]  /*0560*/  NOP ;  /* 0x0000000000007918 */ /* 0x000fc00000000000 */
        /* <DEDUP_REMOVED lines=9> */
.L_x_1:


//--------------------- .nv.global.init           --------------------------
	.section	.nv.global.init,"aw",@progbits
.nv.global.init:
	.type		_$_str,@object
	.size		_$_str,(_$_str_$_2 - _$_str)
_$_str:
        /*0000*/ 	.byte	0x5f, 0x5f, 0x43, 0x55, 0x44, 0x41, 0x5f, 0x46, 0x54, 0x5a, 0x00
	.type		_$_str_$_2,@object
	.size		_$_str_$_2,(.L_1 - _$_str_$_2)
_$_str_$_2:
        /*000b*/ 	.byte	0x5f, 0x5f, 0x43, 0x55, 0x44, 0x41, 0x5f, 0x50, 0x52, 0x45, 0x43, 0x5f, 0x53, 0x51, 0x52, 0x54
        /*001b*/ 	.byte	0x00
.L_1:


//--------------------- .nv.constant0.triton_poi_fused__native_batch_norm_legit_no_training_cat_relu_1 --------------------------
	.section	.nv.constant0.triton_poi_fused__native_batch_norm_legit_no_training_cat_relu_1,"a",@progbits
	.sectionflags	@""
	.align	4
.nv.constant0.triton_poi_fused__native_batch_norm_legit_no_training_cat_relu_1:
	.zero		596
